//
// Generated by NVIDIA NVVM Compiler
//
// Compiler Build ID: CL-36424714
// Cuda compilation tools, release 13.0, V13.0.88
// Based on NVVM 20.0.0
//

.version 9.0
.target sm_100
.address_size 64

	// .globl	default_function_kernel_1

.visible .entry default_function_kernel_1(
	.param .u64 .ptr .align 1 default_function_kernel_1_param_0,
	.param .u64 .ptr .align 1 default_function_kernel_1_param_1,
	.param .u64 .ptr .align 1 default_function_kernel_1_param_2
)
.maxntid 4
{
	.reg .pred 	%p<3>;
	.reg .b32 	%r<8>;
	.reg .b32 	%f<53>;
	.reg .b64 	%rd<13>;

	ld.param.u64 	%rd3, [default_function_kernel_1_param_0];
	ld.param.u64 	%rd5, [default_function_kernel_1_param_1];
	ld.param.u64 	%rd4, [default_function_kernel_1_param_2];
	cvta.to.global.u64 	%rd6, %rd5;
	mov.u32 	%r1, %ctaid.x;
	shl.b32 	%r5, %r1, 2;
	mov.u32 	%r2, %tid.x;
	or.b32  	%r3, %r5, %r2;
	setp.gt.u32 	%p1, %r3, 356;
	mul.wide.u32 	%rd7, %r3, 4;
	add.s64 	%rd1, %rd6, %rd7;
	@%p1 bra 	$L__BB0_2;
	mov.b32 	%r6, 0;
	st.global.u32 	[%rd1], %r6;
$L__BB0_2:
	setp.gt.u32 	%p2, %r3, 356;
	mul.lo.s32 	%r7, %r2, 10;
	mad.lo.s32 	%r4, %r1, 40, %r7;
	cvta.to.global.u64 	%rd8, %rd3;
	add.s64 	%rd2, %rd8, %rd7;
	@%p2 bra 	$L__BB0_4;
	ld.global.f32 	%f1, [%rd1];
	cvta.to.global.u64 	%rd10, %rd4;
	mul.wide.u32 	%rd11, %r4, 4;
	add.s64 	%rd12, %rd10, %rd11;
	ld.global.nc.f32 	%f2, [%rd12];
	ld.global.nc.f32 	%f3, [%rd2];
	sub.f32 	%f4, %f2, %f3;
	mul.f32 	%f5, %f4, 0f3FB8AA3B;
	ex2.approx.f32 	%f6, %f5;
	add.f32 	%f7, %f1, %f6;
	ld.global.nc.f32 	%f8, [%rd12+4];
	sub.f32 	%f9, %f8, %f3;
	mul.f32 	%f10, %f9, 0f3FB8AA3B;
	ex2.approx.f32 	%f11, %f10;
	add.f32 	%f12, %f7, %f11;
	ld.global.nc.f32 	%f13, [%rd12+8];
	sub.f32 	%f14, %f13, %f3;
	mul.f32 	%f15, %f14, 0f3FB8AA3B;
	ex2.approx.f32 	%f16, %f15;
	add.f32 	%f17, %f12, %f16;
	ld.global.nc.f32 	%f18, [%rd12+12];
	sub.f32 	%f19, %f18, %f3;
	mul.f32 	%f20, %f19, 0f3FB8AA3B;
	ex2.approx.f32 	%f21, %f20;
	add.f32 	%f22, %f17, %f21;
	ld.global.nc.f32 	%f23, [%rd12+16];
	sub.f32 	%f24, %f23, %f3;
	mul.f32 	%f25, %f24, 0f3FB8AA3B;
	ex2.approx.f32 	%f26, %f25;
	add.f32 	%f27, %f22, %f26;
	ld.global.nc.f32 	%f28, [%rd12+20];
	sub.f32 	%f29, %f28, %f3;
	mul.f32 	%f30, %f29, 0f3FB8AA3B;
	ex2.approx.f32 	%f31, %f30;
	add.f32 	%f32, %f27, %f31;
	ld.global.nc.f32 	%f33, [%rd12+24];
	sub.f32 	%f34, %f33, %f3;
	mul.f32 	%f35, %f34, 0f3FB8AA3B;
	ex2.approx.f32 	%f36, %f35;
	add.f32 	%f37, %f32, %f36;
	ld.global.nc.f32 	%f38, [%rd12+28];
	sub.f32 	%f39, %f38, %f3;
	mul.f32 	%f40, %f39, 0f3FB8AA3B;
	ex2.approx.f32 	%f41, %f40;
	add.f32 	%f42, %f37, %f41;
	ld.global.nc.f32 	%f43, [%rd12+32];
	sub.f32 	%f44, %f43, %f3;
	mul.f32 	%f45, %f44, 0f3FB8AA3B;
	ex2.approx.f32 	%f46, %f45;
	add.f32 	%f47, %f42, %f46;
	ld.global.nc.f32 	%f48, [%rd12+36];
	sub.f32 	%f49, %f48, %f3;
	mul.f32 	%f50, %f49, 0f3FB8AA3B;
	ex2.approx.f32 	%f51, %f50;
	add.f32 	%f52, %f47, %f51;
	st.global.f32 	[%rd1], %f52;
$L__BB0_4:
	ret;

}
	// .globl	default_function_kernel_2
.visible .entry default_function_kernel_2(
	.param .u64 .ptr .align 1 default_function_kernel_2_param_0,
	.param .u64 .ptr .align 1 default_function_kernel_2_param_1,
	.param .u64 .ptr .align 1 default_function_kernel_2_param_2,
	.param .u64 .ptr .align 1 default_function_kernel_2_param_3
)
.maxntid 17
{
	.reg .b32 	%r<6>;
	.reg .b32 	%f<7>;
	.reg .b64 	%rd<15>;

	ld.param.u64 	%rd1, [default_function_kernel_2_param_0];
	ld.param.u64 	%rd2, [default_function_kernel_2_param_1];
	ld.param.u64 	%rd3, [default_function_kernel_2_param_2];
	ld.param.u64 	%rd4, [default_function_kernel_2_param_3];
	cvta.to.global.u64 	%rd5, %rd2;
	cvta.to.global.u64 	%rd6, %rd3;
	cvta.to.global.u64 	%rd7, %rd1;
	cvta.to.global.u64 	%rd8, %rd4;
	mov.u32 	%r1, %ctaid.x;
	mov.u32 	%r2, %tid.x;
	mad.lo.s32 	%r3, %r1, 17, %r2;
	mul.wide.u32 	%rd9, %r3, 4;
	add.s64 	%rd10, %rd8, %rd9;
	ld.global.nc.f32 	%f1, [%rd10];
	mul.hi.u32 	%r4, %r3, -858993459;
	shr.u32 	%r5, %r4, 3;
	mul.wide.u32 	%rd11, %r5, 4;
	add.s64 	%rd12, %rd7, %rd11;
	ld.global.nc.f32 	%f2, [%rd12];
	sub.f32 	%f3, %f1, %f2;
	add.s64 	%rd13, %rd6, %rd11;
	ld.global.nc.f32 	%f4, [%rd13];
	lg2.approx.f32 	%f5, %f4;
	fma.rn.f32 	%f6, %f5, 0fBF317218, %f3;
	add.s64 	%rd14, %rd5, %rd9;
	st.global.f32 	[%rd14], %f6;
	ret;

}
	// .globl	default_function_kernel
.visible .entry default_function_kernel(
	.param .u64 .ptr .align 1 default_function_kernel_param_0,
	.param .u64 .ptr .align 1 default_function_kernel_param_1
)
.maxntid 2
{
	.reg .pred 	%p<3>;
	.reg .b32 	%r<8>;
	.reg .b32 	%f<22>;
	.reg .b64 	%rd<9>;

	ld.param.u64 	%rd3, [default_function_kernel_param_0];
	ld.param.u64 	%rd2, [default_function_kernel_param_1];
	cvta.to.global.u64 	%rd4, %rd3;
	mov.u32 	%r1, %ctaid.x;
	shl.b32 	%r5, %r1, 1;
	mov.u32 	%r2, %tid.x;
	or.b32  	%r3, %r5, %r2;
	setp.gt.u32 	%p1, %r3, 356;
	mul.wide.u32 	%rd5, %r3, 4;
	add.s64 	%rd1, %rd4, %rd5;
	@%p1 bra 	$L__BB2_2;
	mov.b32 	%r6, -8388611;
	st.global.u32 	[%rd1], %r6;
$L__BB2_2:
	setp.gt.u32 	%p2, %r3, 356;
	mul.lo.s32 	%r7, %r2, 10;
	mad.lo.s32 	%r4, %r1, 20, %r7;
	@%p2 bra 	$L__BB2_4;
	ld.global.f32 	%f1, [%rd1];
	cvta.to.global.u64 	%rd6, %rd2;
	mul.wide.u32 	%rd7, %r4, 4;
	add.s64 	%rd8, %rd6, %rd7;
	ld.global.nc.f32 	%f2, [%rd8];
	max.f32 	%f3, %f1, %f2;
	ld.global.nc.f32 	%f4, [%rd8+4];
	max.f32 	%f5, %f3, %f4;
	ld.global.nc.f32 	%f6, [%rd8+8];
	max.f32 	%f7, %f5, %f6;
	ld.global.nc.f32 	%f8, [%rd8+12];
	max.f32 	%f9, %f7, %f8;
	ld.global.nc.f32 	%f10, [%rd8+16];
	max.f32 	%f11, %f9, %f10;
	ld.global.nc.f32 	%f12, [%rd8+20];
	max.f32 	%f13, %f11, %f12;
	ld.global.nc.f32 	%f14, [%rd8+24];
	max.f32 	%f15, %f13, %f14;
	ld.global.nc.f32 	%f16, [%rd8+28];
	max.f32 	%f17, %f15, %f16;
	ld.global.nc.f32 	%f18, [%rd8+32];
	max.f32 	%f19, %f17, %f18;
	ld.global.nc.f32 	%f20, [%rd8+36];
	max.f32 	%f21, %f19, %f20;
	st.global.f32 	[%rd1], %f21;
$L__BB2_4:
	ret;

}


// ===== COMPILED SASS (sm_100) =====

	.target	sm_100

	.elftype	@"ET_EXEC"


//--------------------- .note.nv.tkinfo           --------------------------
	.section	.note.nv.tkinfo,"",@"SHT_NOTE"
	.sectionflags	@"SHF_NOTE_NV_TKINFO"
	.tkinfo
        /*0018*/ 	.word	0x00000002
        /*0030*/ 	.string	""
        /*0030*/ 	.string	"ptxas"
        /*0030*/ 	.string	"Cuda compilation tools, release 13.0, V13.0.88"
        /*0030*/ 	.string	"Build cuda_13.0.r13.0/compiler.36424714_0"
        /*0030*/ 	.string	"-arch sm_100 -m 64 "



//--------------------- .note.nv.cuinfo           --------------------------
	.section	.note.nv.cuinfo,"",@"SHT_NOTE"
	.sectionflags	@"SHF_NOTE_NV_CUINFO"
        /*0018*/ 	.short	0x0002
        /*001a*/ 	.short	0x0064
        /*001c*/ 	.short	0x0082
	.zero		2


//--------------------- .nv.info                  --------------------------
	.section	.nv.info,"",@"SHT_CUDA_INFO"
	.align	4


	//----- nvinfo : EIATTR_REGCOUNT
	.align		4
        /*0000*/ 	.byte	0x04, 0x2f
        /*0002*/ 	.short	(.L_1 - .L_0)
	.align		4
.L_0:
        /*0004*/ 	.word	index@(default_function_kernel_1)
        /*0008*/ 	.word	0x0000001b


	//----- nvinfo : EIATTR_FRAME_SIZE
	.align		4
.L_1:
        /*000c*/ 	.byte	0x04, 0x11
        /*000e*/ 	.short	(.L_3 - .L_2)
	.align		4
.L_2:
        /*0010*/ 	.word	index@(default_function_kernel_1)
        /*0014*/ 	.word	0x00000000


	//----- nvinfo : EIATTR_REGCOUNT
	.align		4
.L_3:
        /*0018*/ 	.byte	0x04, 0x2f
        /*001a*/ 	.short	(.L_5 - .L_4)
	.align		4
.L_4:
        /*001c*/ 	.word	index@(default_function_kernel_2)
        /*0020*/ 	.word	0x00000010


	//----- nvinfo : EIATTR_FRAME_SIZE
	.align		4
.L_5:
        /*0024*/ 	.byte	0x04, 0x11
        /*0026*/ 	.short	(.L_7 - .L_6)
	.align		4
.L_6:
        /*0028*/ 	.word	index@(default_function_kernel_2)
        /*002c*/ 	.word	0x00000000


	//----- nvinfo : EIATTR_REGCOUNT
	.align		4
.L_7:
        /*0030*/ 	.byte	0x04, 0x2f
        /*0032*/ 	.short	(.L_9 - .L_8)
	.align		4
.L_8:
        /*0034*/ 	.word	index@(default_function_kernel)
        /*0038*/ 	.word	0x00000012


	//----- nvinfo : EIATTR_FRAME_SIZE
	.align		4
.L_9:
        /*003c*/ 	.byte	0x04, 0x11
        /*003e*/ 	.short	(.L_11 - .L_10)
	.align		4
.L_10:
        /*0040*/ 	.word	index@(default_function_kernel)
        /*0044*/ 	.word	0x00000000


	//----- nvinfo : EIATTR_MIN_STACK_SIZE
	.align		4
.L_11:
        /*0048*/ 	.byte	0x04, 0x12
        /*004a*/ 	.short	(.L_13 - .L_12)
	.align		4
.L_12:
        /*004c*/ 	.word	index@(default_function_kernel)
        /*0050*/ 	.word	0x00000000


	//----- nvinfo : EIATTR_MIN_STACK_SIZE
	.align		4
.L_13:
        /*0054*/ 	.byte	0x04, 0x12
        /*0056*/ 	.short	(.L_15 - .L_14)
	.align		4
.L_14:
        /*0058*/ 	.word	index@(default_function_kernel_2)
        /*005c*/ 	.word	0x00000000


	//----- nvinfo : EIATTR_MIN_STACK_SIZE
	.align		4
.L_15:
        /*0060*/ 	.byte	0x04, 0x12
        /*0062*/ 	.short	(.L_17 - .L_16)
	.align		4
.L_16:
        /*0064*/ 	.word	index@(default_function_kernel_1)
        /*0068*/ 	.word	0x00000000
.L_17:


//--------------------- .nv.compat                --------------------------
	.section	.nv.compat,"",@"SHT_CUDA_COMPAT_INFO"
	.align	4
        /*0000*/ 	.byte	0x02, 0x09, 0x00, 0x00, 0x02, 0x02, 0x01, 0x00, 0x02, 0x05, 0x05, 0x00, 0x03, 0x07, 0x01, 0x01
        /*0010*/ 	.byte	0x02, 0x03, 0x00, 0x00, 0x02, 0x06, 0x01, 0x00, 0x04, 0x0b, 0x08, 0x00, 0x01, 0x00, 0x00, 0x00
        /*0020*/ 	.byte	0x00, 0x00, 0x00, 0x00


//--------------------- .nv.info.default_function_kernel --------------------------
	.section	.nv.info.default_function_kernel,"",@"SHT_CUDA_INFO"
	.sectionflags	@""
	.align	4


	//----- nvinfo : EIATTR_CUDA_API_VERSION
	.align		4
        /*0000*/ 	.byte	0x04, 0x37
        /*0002*/ 	.short	(.L_19 - .L_18)
.L_18:
        /*0004*/ 	.word	0x00000082


	//----- nvinfo : EIATTR_KPARAM_INFO
	.align		4
.L_19:
        /*0008*/ 	.byte	0x04, 0x17
        /*000a*/ 	.short	(.L_21 - .L_20)
.L_20:
        /*000c*/ 	.word	0x00000000
        /*0010*/ 	.short	0x0001
        /*0012*/ 	.short	0x0008
        /*0014*/ 	.byte	0x00, 0xf5, 0x21, 0x00


	//----- nvinfo : EIATTR_KPARAM_INFO
	.align		4
.L_21:
        /*0018*/ 	.byte	0x04, 0x17
        /*001a*/ 	.short	(.L_23 - .L_22)
.L_22:
        /*001c*/ 	.word	0x00000000
        /*0020*/ 	.short	0x0000
        /*0022*/ 	.short	0x0000
        /*0024*/ 	.byte	0x00, 0xf5, 0x21, 0x00


	//----- nvinfo : EIATTR_SPARSE_MMA_MASK
	.align		4
.L_23:
        /*0028*/ 	.byte	0x03, 0x50
        /*002a*/ 	.short	0x0000


	//----- nvinfo : EIATTR_MAXREG_COUNT
	.align		4
        /*002c*/ 	.byte	0x03, 0x1b
        /*002e*/ 	.short	0x00ff


	//----- nvinfo : EIATTR_MERCURY_ISA_VERSION
	.align		4
        /*0030*/ 	.byte	0x03, 0x5f
        /*0032*/ 	.short	0x0101


	//----- nvinfo : EIATTR_VRC_CTA_INIT_COUNT
	.align		4
        /*0034*/ 	.byte	0x02, 0x4a
	.zero		1
	.zero		1


	//----- nvinfo : EIATTR_EXIT_INSTR_OFFSETS
	.align		4
        /*0038*/ 	.byte	0x04, 0x1c
        /*003a*/ 	.short	(.L_25 - .L_24)


	//   ....[0]....
.L_24:
        /*003c*/ 	.word	0x000000b0


	//   ....[1]....
        /*0040*/ 	.word	0x00000210


	//----- nvinfo : EIATTR_MAX_THREADS
	.align		4
.L_25:
        /*0044*/ 	.byte	0x04, 0x05
        /*0046*/ 	.short	(.L_27 - .L_26)
.L_26:
        /*0048*/ 	.word	0x00000002
        /*004c*/ 	.word	0x00000001
        /*0050*/ 	.word	0x00000001


	//----- nvinfo : EIATTR_CBANK_PARAM_SIZE
	.align		4
.L_27:
        /*0054*/ 	.byte	0x03, 0x19
        /*0056*/ 	.short	0x0010


	//----- nvinfo : EIATTR_PARAM_CBANK
	.align		4
        /*0058*/ 	.byte	0x04, 0x0a
        /*005a*/ 	.short	(.L_29 - .L_28)
	.align		4
.L_28:
        /*005c*/ 	.word	index@(.nv.constant0.default_function_kernel)
        /*0060*/ 	.short	0x0380
        /*0062*/ 	.short	0x0010


	//----- nvinfo : EIATTR_SW_WAR
	.align		4
.L_29:
        /*0064*/ 	.byte	0x04, 0x36
        /*0066*/ 	.short	(.L_31 - .L_30)
.L_30:
        /*0068*/ 	.word	0x00000008
.L_31:


//--------------------- .nv.info.default_function_kernel_2 --------------------------
	.section	.nv.info.default_function_kernel_2,"",@"SHT_CUDA_INFO"
	.sectionflags	@""
	.align	4


	//----- nvinfo : EIATTR_CUDA_API_VERSION
	.align		4
        /*0000*/ 	.byte	0x04, 0x37
        /*0002*/ 	.short	(.L_33 - .L_32)
.L_32:
        /*0004*/ 	.word	0x00000082


	//----- nvinfo : EIATTR_KPARAM_INFO
	.align		4
.L_33:
        /*0008*/ 	.byte	0x04, 0x17
        /*000a*/ 	.short	(.L_35 - .L_34)
.L_34:
        /*000c*/ 	.word	0x00000000
        /*0010*/ 	.short	0x0003
        /*0012*/ 	.short	0x0018
        /*0014*/ 	.byte	0x00, 0xf5, 0x21, 0x00


	//----- nvinfo : EIATTR_KPARAM_INFO
	.align		4
.L_35:
        /*0018*/ 	.byte	0x04, 0x17
        /*001a*/ 	.short	(.L_37 - .L_36)
.L_36:
        /*001c*/ 	.word	0x00000000
        /*0020*/ 	.short	0x0002
        /*0022*/ 	.short	0x0010
        /*0024*/ 	.byte	0x00, 0xf5, 0x21, 0x00


	//----- nvinfo : EIATTR_KPARAM_INFO
	.align		4
.L_37:
        /*0028*/ 	.byte	0x04, 0x17
        /*002a*/ 	.short	(.L_39 - .L_38)
.L_38:
        /*002c*/ 	.word	0x00000000
        /*0030*/ 	.short	0x0001
        /*0032*/ 	.short	0x0008
        /*0034*/ 	.byte	0x00, 0xf5, 0x21, 0x00


	//----- nvinfo : EIATTR_KPARAM_INFO
	.align		4
.L_39:
        /*0038*/ 	.byte	0x04, 0x17
        /*003a*/ 	.short	(.L_41 - .L_40)
.L_40:
        /*003c*/ 	.word	0x00000000
        /*0040*/ 	.short	0x0000
        /*0042*/ 	.short	0x0000
        /*0044*/ 	.byte	0x00, 0xf5, 0x21, 0x00


	//----- nvinfo : EIATTR_SPARSE_MMA_MASK
	.align		4
.L_41:
        /*0048*/ 	.byte	0x03, 0x50
        /*004a*/ 	.short	0x0000


	//----- nvinfo : EIATTR_MAXREG_COUNT
	.align		4
        /*004c*/ 	.byte	0x03, 0x1b
        /*004e*/ 	.short	0x00ff


	//----- nvinfo : EIATTR_MERCURY_ISA_VERSION
	.align		4
        /*0050*/ 	.byte	0x03, 0x5f
        /*0052*/ 	.short	0x0101


	//----- nvinfo : EIATTR_VRC_CTA_INIT_COUNT
	.align		4
        /*0054*/ 	.byte	0x02, 0x4a
	.zero		1
	.zero		1


	//----- nvinfo : EIATTR_EXIT_INSTR_OFFSETS
	.align		4
        /*0058*/ 	.byte	0x04, 0x1c
        /*005a*/ 	.short	(.L_43 - .L_42)


	//   ....[0]....
.L_42:
        /*005c*/ 	.word	0x00000190


	//----- nvinfo : EIATTR_MAX_THREADS
	.align		4
.L_43:
        /*0060*/ 	.byte	0x04, 0x05
        /*0062*/ 	.short	(.L_45 - .L_44)
.L_44:
        /*0064*/ 	.word	0x00000011
        /*0068*/ 	.word	0x00000001
        /*006c*/ 	.word	0x00000001


	//----- nvinfo : EIATTR_CBANK_PARAM_SIZE
	.align		4
.L_45:
        /*0070*/ 	.byte	0x03, 0x19
        /*0072*/ 	.short	0x0020


	//----- nvinfo : EIATTR_PARAM_CBANK
	.align		4
        /*0074*/ 	.byte	0x04, 0x0a
        /*0076*/ 	.short	(.L_47 - .L_46)
	.align		4
.L_46:
        /*0078*/ 	.word	index@(.nv.constant0.default_function_kernel_2)
        /*007c*/ 	.short	0x0380
        /*007e*/ 	.short	0x0020


	//----- nvinfo : EIATTR_SW_WAR
	.align		4
.L_47:
        /*0080*/ 	.byte	0x04, 0x36
        /*0082*/ 	.short	(.L_49 - .L_48)
.L_48:
        /*0084*/ 	.word	0x00000008
.L_49:


//--------------------- .nv.info.default_function_kernel_1 --------------------------
	.section	.nv.info.default_function_kernel_1,"",@"SHT_CUDA_INFO"
	.sectionflags	@""
	.align	4


	//----- nvinfo : EIATTR_CUDA_API_VERSION
	.align		4
        /*0000*/ 	.byte	0x04, 0x37
        /*0002*/ 	.short	(.L_51 - .L_50)
.L_50:
        /*0004*/ 	.word	0x00000082


	//----- nvinfo : EIATTR_KPARAM_INFO
	.align		4
.L_51:
        /*0008*/ 	.byte	0x04, 0x17
        /*000a*/ 	.short	(.L_53 - .L_52)
.L_52:
        /*000c*/ 	.word	0x00000000
        /*0010*/ 	.short	0x0002
        /*0012*/ 	.short	0x0010
        /*0014*/ 	.byte	0x00, 0xf5, 0x21, 0x00


	//----- nvinfo : EIATTR_KPARAM_INFO
	.align		4
.L_53:
        /*0018*/ 	.byte	0x04, 0x17
        /*001a*/ 	.short	(.L_55 - .L_54)
.L_54:
        /*001c*/ 	.word	0x00000000
        /*0020*/ 	.short	0x0001
        /*0022*/ 	.short	0x0008
        /*0024*/ 	.byte	0x00, 0xf5, 0x21, 0x00


	//----- nvinfo : EIATTR_KPARAM_INFO
	.align		4
.L_55:
        /*0028*/ 	.byte	0x04, 0x17
        /*002a*/ 	.short	(.L_57 - .L_56)
.L_56:
        /*002c*/ 	.word	0x00000000
        /*0030*/ 	.short	0x0000
        /*0032*/ 	.short	0x0000
        /*0034*/ 	.byte	0x00, 0xf5, 0x21, 0x00


	//----- nvinfo : EIATTR_SPARSE_MMA_MASK
	.align		4
.L_57:
        /*0038*/ 	.byte	0x03, 0x50
        /*003a*/ 	.short	0x0000


	//----- nvinfo : EIATTR_MAXREG_COUNT
	.align		4
        /*003c*/ 	.byte	0x03, 0x1b
        /*003e*/ 	.short	0x00ff


	//----- nvinfo : EIATTR_MERCURY_ISA_VERSION
	.align		4
        /*0040*/ 	.byte	0x03, 0x5f
        /*0042*/ 	.short	0x0101


	//----- nvinfo : EIATTR_VRC_CTA_INIT_COUNT
	.align		4
        /*0044*/ 	.byte	0x02, 0x4a
	.zero		1
	.zero		1


	//----- nvinfo : EIATTR_EXIT_INSTR_OFFSETS
	.align		4
        /*0048*/ 	.byte	0x04, 0x1c
        /*004a*/ 	.short	(.L_59 - .L_58)


	//   ....[0]....
.L_58:
        /*004c*/ 	.word	0x000000b0


	//   ....[1]....
        /*0050*/ 	.word	0x00000640


	//----- nvinfo : EIATTR_MAX_THREADS
	.align		4
.L_59:
        /*0054*/ 	.byte	0x04, 0x05
        /*0056*/ 	.short	(.L_61 - .L_60)
.L_60:
        /*0058*/ 	.word	0x00000004
        /*005c*/ 	.word	0x00000001
        /*0060*/ 	.word	0x00000001


	//----- nvinfo : EIATTR_CBANK_PARAM_SIZE
	.align		4
.L_61:
        /*0064*/ 	.byte	0x03, 0x19
        /*0066*/ 	.short	0x0018


	//----- nvinfo : EIATTR_PARAM_CBANK
	.align		4
        /*0068*/ 	.byte	0x04, 0x0a
        /*006a*/ 	.short	(.L_63 - .L_62)
	.align		4
.L_62:
        /*006c*/ 	.word	index@(.nv.constant0.default_function_kernel_1)
        /*0070*/ 	.short	0x0380
        /*0072*/ 	.short	0x0018


	//----- nvinfo : EIATTR_SW_WAR
	.align		4
.L_63:
        /*0074*/ 	.byte	0x04, 0x36
        /*0076*/ 	.short	(.L_65 - .L_64)
.L_64:
        /*0078*/ 	.word	0x00000008
.L_65:


//--------------------- .nv.callgraph             --------------------------
	.section	.nv.callgraph,"",@"SHT_CUDA_CALLGRAPH"
	.align	4
	.sectionentsize	8
	.align		4
        /*0000*/ 	.word	0x00000000
	.align		4
        /*0004*/ 	.word	0xffffffff
	.align		4
        /*0008*/ 	.word	0x00000000
	.align		4
        /*000c*/ 	.word	0xfffffffe
	.align		4
        /*0010*/ 	.word	0x00000000
	.align		4
        /*0014*/ 	.word	0xfffffffd
	.align		4
        /*0018*/ 	.word	0x00000000
	.align		4
        /*001c*/ 	.word	0xfffffffc


//--------------------- .text.default_function_kernel --------------------------
	.section	.text.default_function_kernel,"ax",@progbits
	.align	128
        .global         default_function_kernel
        .type           default_function_kernel,@function
        .size           default_function_kernel,(.L_x_3 - default_function_kernel)
        .other          default_function_kernel,@"STO_CUDA_ENTRY STV_DEFAULT"
default_function_kernel:
.text.default_function_kernel:
[----:B------:R-:W-:Y:S01]  /*0000*/  LDC R1, c[0x0][0x37c] ;  /* 0x0000df00ff017b82 */ /* 0x000fe20000000800 */
[----:B------:R-:W0:Y:S07]  /*0010*/  S2R R6, SR_CTAID.X ;  /* 0x0000000000067919 */ /* 0x000e2e0000002500 */
[----:B------:R-:W1:Y:S01]  /*0020*/  LDC.64 R2, c[0x0][0x380] ;  /* 0x0000e000ff027b82 */ /* 0x000e620000000a00 */
[----:B------:R-:W2:Y:S01]  /*0030*/  LDCU.64 UR4, c[0x0][0x358] ;  /* 0x00006b00ff0477ac */ /* 0x000ea20008000a00 */
[----:B------:R-:W3:Y:S01]  /*0040*/  S2R R7, SR_TID.X ;  /* 0x0000000000077919 */ /* 0x000ee20000002100 */
[----:B0-----:R-:W-:-:S05]  /*0050*/  IMAD.SHL.U32 R0, R6, 0x2, RZ ;  /* 0x0000000206007824 */ /* 0x001fca00078e00ff */
[----:B---3--:R-:W-:-:S04]  /*0060*/  LOP3.LUT R5, R0, R7, RZ, 0xfc, !PT ;  /* 0x0000000700057212 */ /* 0x008fc800078efcff */
[C---:B------:R-:W-:Y:S01]  /*0070*/  ISETP.GT.U32.AND P0, PT, R5.reuse, 0x164, PT ;  /* 0x000001640500780c */ /* 0x040fe20003f04070 */
[----:B-1----:R-:W-:-:S12]  /*0080*/  IMAD.WIDE.U32 R2, R5, 0x4, R2 ;  /* 0x0000000405027825 */ /* 0x002fd800078e0002 */
[----:B------:R-:W-:-:S05]  /*0090*/  @!P0 IMAD.MOV.U32 R5, RZ, RZ, -0x800003 ;  /* 0xff7ffffdff058424 */ /* 0x000fca00078e00ff */
[----:B--2---:R0:W-:Y:S01]  /*00a0*/  @!P0 STG.E desc[UR4][R2.64], R5 ;  /* 0x0000000502008986 */ /* 0x0041e2000c101904 */
[----:B------:R-:W-:Y:S05]  /*00b0*/  @P0 EXIT ;  /* 0x000000000000094d */ /* 0x000fea0003800000 */
[----:B0-----:R-:W0:Y:S01]  /*00c0*/  LDC.64 R4, c[0x0][0x388] ;  /* 0x0000e200ff047b82 */ /* 0x001e220000000a00 */
[----:B------:R-:W-:Y:S01]  /*00d0*/  IMAD R7, R6, 0x2, R7 ;  /* 0x0000000206077824 */ /* 0x000fe200078e0207 */
[----:B------:R-:W2:Y:S03]  /*00e0*/  LDG.E R14, desc[UR4][R2.64] ;  /* 0x00000004020e7981 */ /* 0x000ea6000c1e1900 */
[----:B------:R-:W-:-:S04]  /*00f0*/  IMAD R7, R7, 0xa, RZ ;  /* 0x0000000a07077824 */ /* 0x000fc800078e02ff */
[----:B0-----:R-:W-:-:S05]  /*0100*/  IMAD.WIDE.U32 R4, R7, 0x4, R4 ;  /* 0x0000000407047825 */ /* 0x001fca00078e0004 */
[----:B------:R-:W2:Y:S04]  /*0110*/  LDG.E.CONSTANT R0, desc[UR4][R4.64] ;  /* 0x0000000404007981 */ /* 0x000ea8000c1e9900 */
[----:B------:R-:W2:Y:S04]  /*0120*/  LDG.E.CONSTANT R7, desc[UR4][R4.64+0x4] ;  /* 0x0000040404077981 */ /* 0x000ea8000c1e9900 */
[----:B------:R-:W3:Y:S04]  /*0130*/  LDG.E.CONSTANT R9, desc[UR4][R4.64+0x8] ;  /* 0x0000080404097981 */ /* 0x000ee8000c1e9900 */
[----:B------:R-:W3:Y:S04]  /*0140*/  LDG.E.CONSTANT R6, desc[UR4][R4.64+0xc] ;  /* 0x00000c0404067981 */ /* 0x000ee8000c1e9900 */
[----:B------:R-:W4:Y:S04]  /*0150*/  LDG.E.CONSTANT R11, desc[UR4][R4.64+0x10] ;  /* 0x00001004040b7981 */ /* 0x000f28000c1e9900 */
[----:B------:R-:W4:Y:S04]  /*0160*/  LDG.E.CONSTANT R8, desc[UR4][R4.64+0x14] ;  /* 0x0000140404087981 */ /* 0x000f28000c1e9900 */
[----:B------:R-:W5:Y:S04]  /*0170*/  LDG.E.CONSTANT R13, desc[UR4][R4.64+0x18] ;  /* 0x00001804040d7981 */ /* 0x000f68000c1e9900 */
[----:B------:R-:W5:Y:S04]  /*0180*/  LDG.E.CONSTANT R10, desc[UR4][R4.64+0x1c] ;  /* 0x00001c04040a7981 */ /* 0x000f68000c1e9900 */
[----:B------:R-:W5:Y:S04]  /*0190*/  LDG.E.CONSTANT R15, desc[UR4][R4.64+0x20] ;  /* 0x00002004040f7981 */ /* 0x000f68000c1e9900 */
[----:B------:R-:W5:Y:S01]  /*01a0*/  LDG.E.CONSTANT R12, desc[UR4][R4.64+0x24] ;  /* 0x00002404040c7981 */ /* 0x000f62000c1e9900 */
[----:B--2---:R-:W-:-:S04]  /*01b0*/  FMNMX3 R0, R14, R0, R7, !PT ;  /* 0x000000000e007276 */ /* 0x004fc80007800007 */
[----:B---3--:R-:W-:-:S04]  /*01c0*/  FMNMX3 R0, R0, R9, R6, !PT ;  /* 0x0000000900007276 */ /* 0x008fc80007800006 */
[----:B----4-:R-:W-:-:S04]  /*01d0*/  FMNMX3 R0, R0, R11, R8, !PT ;  /* 0x0000000b00007276 */ /* 0x010fc80007800008 */
[----:B-----5:R-:W-:-:S04]  /*01e0*/  FMNMX3 R0, R0, R13, R10, !PT ;  /* 0x0000000d00007276 */ /* 0x020fc8000780000a */
[----:B------:R-:W-:-:S05]  /*01f0*/  FMNMX3 R15, R0, R15, R12, !PT ;  /* 0x0000000f000f7276 */ /* 0x000fca000780000c */
[----:B------:R-:W-:Y:S01]  /*0200*/  STG.E desc[UR4][R2.64], R15 ;  /* 0x0000000f02007986 */ /* 0x000fe2000c101904 */
[----:B------:R-:W-:Y:S05]  /*0210*/  EXIT ;  /* 0x000000000000794d */ /* 0x000fea0003800000 */
.L_x_0:
[----:B------:R-:W-:-:S00]  /*0220*/  BRA `(.L_x_0) ;  /* 0xfffffffc00fc7947 */ /* 0x000fc0000383ffff */
[----:B------:R-:W-:-:S00]  /*0230*/  NOP ;  /* 0x0000000000007918 */ /* 0x000fc00000000000 */
        /* <DEDUP_REMOVED lines=12> */
.L_x_3:


//--------------------- .text.default_function_kernel_2 --------------------------
	.section	.text.default_function_kernel_2,"ax",@progbits
	.align	128
        .global         default_function_kernel_2
        .type           default_function_kernel_2,@function
        .size           default_function_kernel_2,(.L_x_4 - default_function_kernel_2)
        .other          default_function_kernel_2,@"STO_CUDA_ENTRY STV_DEFAULT"
default_function_kernel_2:
.text.default_function_kernel_2:
[----:B------:R-:W-:Y:S01]  /*0000*/  LDC R1, c[0x0][0x37c] ;  /* 0x0000df00ff017b82 */ /* 0x000fe20000000800 */
[----:B------:R-:W0:Y:S07]  /*0010*/  S2R R11, SR_CTAID.X ;  /* 0x00000000000b7919 */ /* 0x000e2e0000002500 */
[----:B------:R-:W1:Y:S01]  /*0020*/  LDC.64 R6, c[0x0][0x390] ;  /* 0x0000e400ff067b82 */ /* 0x000e620000000a00 */
[----:B------:R-:W2:Y:S01]  /*0030*/  LDCU.64 UR4, c[0x0][0x358] ;  /* 0x00006b00ff0477ac */ /* 0x000ea20008000a00 */
[----:B------:R-:W0:Y:S06]  /*0040*/  S2R R0, SR_TID.X ;  /* 0x0000000000007919 */ /* 0x000e2c0000002100 */
[----:B------:R-:W3:Y:S08]  /*0050*/  LDC.64 R2, c[0x0][0x398] ;  /* 0x0000e600ff027b82 */ /* 0x000ef00000000a00 */
[----:B------:R-:W4:Y:S01]  /*0060*/  LDC.64 R4, c[0x0][0x380] ;  /* 0x0000e000ff047b82 */ /* 0x000f220000000a00 */
[----:B0-----:R-:W-:-:S04]  /*0070*/  IMAD R11, R11, 0x11, R0 ;  /* 0x000000110b0b7824 */ /* 0x001fc800078e0200 */
[----:B------:R-:W-:-:S05]  /*0080*/  IMAD.HI.U32 R0, R11, -0x33333333, RZ ;  /* 0xcccccccd0b007827 */ /* 0x000fca00078e00ff */
[----:B------:R-:W-:-:S05]  /*0090*/  SHF.R.U32.HI R9, RZ, 0x3, R0 ;  /* 0x00000003ff097819 */ /* 0x000fca0000011600 */
[----:B-1----:R-:W-:-:S05]  /*00a0*/  IMAD.WIDE.U32 R6, R9, 0x4, R6 ;  /* 0x0000000409067825 */ /* 0x002fca00078e0006 */
[----:B--2---:R0:W2:Y:S01]  /*00b0*/  LDG.E.CONSTANT R10, desc[UR4][R6.64] ;  /* 0x00000004060a7981 */ /* 0x0040a2000c1e9900 */
[----:B---3--:R-:W-:-:S04]  /*00c0*/  IMAD.WIDE.U32 R2, R11, 0x4, R2 ;  /* 0x000000040b027825 */ /* 0x008fc800078e0002 */
[----:B----4-:R-:W-:Y:S02]  /*00d0*/  IMAD.WIDE.U32 R4, R9, 0x4, R4 ;  /* 0x0000000409047825 */ /* 0x010fe400078e0004 */
[----:B------:R-:W3:Y:S01]  /*00e0*/  LDG.E.CONSTANT R2, desc[UR4][R2.64] ;  /* 0x0000000402027981 */ /* 0x000ee2000c1e9900 */
[----:B------:R-:W0:Y:S03]  /*00f0*/  LDC.64 R8, c[0x0][0x388] ;  /* 0x0000e200ff087b82 */ /* 0x000e260000000a00 */
[----:B------:R-:W3:Y:S01]  /*0100*/  LDG.E.CONSTANT R5, desc[UR4][R4.64] ;  /* 0x0000000404057981 */ /* 0x000ee2000c1e9900 */
[----:B0-----:R-:W-:Y:S01]  /*0110*/  IMAD.WIDE.U32 R6, R11, 0x4, R8 ;  /* 0x000000040b067825 */ /* 0x001fe200078e0008 */
[----:B--2---:R-:W-:-:S03]  /*0120*/  FSETP.GEU.AND P0, PT, |R10|, 1.175494350822287508e-38, PT ;  /* 0x008000000a00780b */ /* 0x004fc60003f0e200 */
[----:B---3--:R-:W-:-:S10]  /*0130*/  FADD R0, R2, -R5 ;  /* 0x8000000502007221 */ /* 0x008fd40000000000 */
[----:B------:R-:W-:-:S04]  /*0140*/  @!P0 FMUL R10, R10, 16777216 ;  /* 0x4b8000000a0a8820 */ /* 0x000fc80000400000 */
[----:B------:R-:W0:Y:S02]  /*0150*/  MUFU.LG2 R13, R10 ;  /* 0x0000000a000d7308 */ /* 0x000e240000000c00 */
[----:B0-----:R-:W-:-:S04]  /*0160*/  @!P0 FADD R13, R13, -24 ;  /* 0xc1c000000d0d8421 */ /* 0x001fc80000000000 */
[----:B------:R-:W-:-:S05]  /*0170*/  FFMA R13, R13, -0.69314718246459960938, R0 ;  /* 0xbf3172180d0d7823 */ /* 0x000fca0000000000 */
[----:B------:R-:W-:Y:S01]  /*0180*/  STG.E desc[UR4][R6.64], R13 ;  /* 0x0000000d06007986 */ /* 0x000fe2000c101904 */
[----:B------:R-:W-:Y:S05]  /*0190*/  EXIT ;  /* 0x000000000000794d */ /* 0x000fea0003800000 */
.L_x_1:
        /* <DEDUP_REMOVED lines=14> */
.L_x_4:


//--------------------- .text.default_function_kernel_1 --------------------------
	.section	.text.default_function_kernel_1,"ax",@progbits
	.align	128
        .global         default_function_kernel_1
        .type           default_function_kernel_1,@function
        .size           default_function_kernel_1,(.L_x_5 - default_function_kernel_1)
        .other          default_function_kernel_1,@"STO_CUDA_ENTRY STV_DEFAULT"
default_function_kernel_1:
.text.default_function_kernel_1:
[----:B------:R-:W-:Y:S01]  /*0000*/  LDC R1, c[0x0][0x37c] ;  /* 0x0000df00ff017b82 */ /* 0x000fe20000000800 */
[----:B------:R-:W0:Y:S07]  /*0010*/  S2R R8, SR_CTAID.X ;  /* 0x0000000000087919 */ /* 0x000e2e0000002500 */
[----:B------:R-:W1:Y:S01]  /*0020*/  LDC.64 R2, c[0x0][0x388] ;  /* 0x0000e200ff027b82 */ /* 0x000e620000000a00 */
[----:B------:R-:W2:Y:S01]  /*0030*/  LDCU.64 UR4, c[0x0][0x358] ;  /* 0x00006b00ff0477ac */ /* 0x000ea20008000a00 */
[----:B------:R-:W3:Y:S06]  /*0040*/  S2R R11, SR_TID.X ;  /* 0x00000000000b7919 */ /* 0x000eec0000002100 */
[----:B------:R-:W4:Y:S01]  /*0050*/  LDC.64 R4, c[0x0][0x380] ;  /* 0x0000e000ff047b82 */ /* 0x000f220000000a00 */
[----:B0-----:R-:W-:-:S04]  /*0060*/  SHF.L.U32 R0, R8, 0x2, RZ ;  /* 0x0000000208007819 */ /* 0x001fc800000006ff */
[----:B---3--:R-:W-:-:S04]  /*0070*/  LOP3.LUT R9, R0, R11, RZ, 0xfc, !PT ;  /* 0x0000000b00097212 */ /* 0x008fc800078efcff */
[C---:B------:R-:W-:Y:S01]  /*0080*/  ISETP.GT.U32.AND P0, PT, R9.reuse, 0x164, PT ;  /* 0x000001640900780c */ /* 0x040fe20003f04070 */
[----:B-1----:R-:W-:-:S12]  /*0090*/  IMAD.WIDE.U32 R2, R9, 0x4, R2 ;  /* 0x0000000409027825 */ /* 0x002fd800078e0002 */
[----:B--2---:R0:W-:Y:S01]  /*00a0*/  @!P0 STG.E desc[UR4][R2.64], RZ ;  /* 0x000000ff02008986 */ /* 0x0041e2000c101904 */
[----:B------:R-:W-:Y:S05]  /*00b0*/  @P0 EXIT ;  /* 0x000000000000094d */ /* 0x000fea0003800000 */
[----:B------:R-:W1:Y:S01]  /*00c0*/  LDC.64 R6, c[0x0][0x390] ;  /* 0x0000e400ff067b82 */ /* 0x000e620000000a00 */
[----:B------:R-:W-:Y:S01]  /*00d0*/  LEA R11, R8, R11, 0x2 ;  /* 0x0000000b080b7211 */ /* 0x000fe200078e10ff */
[----:B----4-:R-:W-:Y:S01]  /*00e0*/  IMAD.WIDE.U32 R4, R9, 0x4, R4 ;  /* 0x0000000409047825 */ /* 0x010fe200078e0004 */
[----:B------:R-:W2:Y:S03]  /*00f0*/  LDG.E R17, desc[UR4][R2.64] ;  /* 0x0000000402117981 */ /* 0x000ea6000c1e1900 */
[----:B------:R-:W-:Y:S02]  /*0100*/  IMAD R11, R11, 0xa, RZ ;  /* 0x0000000a0b0b7824 */ /* 0x000fe400078e02ff */
[----:B------:R-:W3:Y:S02]  /*0110*/  LDG.E.CONSTANT R5, desc[UR4][R4.64] ;  /* 0x0000000404057981 */ /* 0x000ee4000c1e9900 */
[----:B-1----:R-:W-:-:S05]  /*0120*/  IMAD.WIDE.U32 R6, R11, 0x4, R6 ;  /* 0x000000040b067825 */ /* 0x002fca00078e0006 */
[----:B------:R-:W3:Y:S04]  /*0130*/  LDG.E.CONSTANT R0, desc[UR4][R6.64] ;  /* 0x0000000406007981 */ /* 0x000ee8000c1e9900 */
[----:B------:R-:W4:Y:S04]  /*0140*/  LDG.E.CONSTANT R8, desc[UR4][R6.64+0x4] ;  /* 0x0000040406087981 */ /* 0x000f28000c1e9900 */
[----:B------:R-:W5:Y:S04]  /*0150*/  LDG.E.CONSTANT R10, desc[UR4][R6.64+0x8] ;  /* 0x00000804060a7981 */ /* 0x000f68000c1e9900 */
[----:B------:R-:W2:Y:S04]  /*0160*/  LDG.E.CONSTANT R12, desc[UR4][R6.64+0xc] ;  /* 0x00000c04060c7981 */ /* 0x000ea8000c1e9900 */
[----:B------:R-:W2:Y:S04]  /*0170*/  LDG.E.CONSTANT R14, desc[UR4][R6.64+0x10] ;  /* 0x00001004060e7981 */ /* 0x000ea8000c1e9900 */
[----:B------:R-:W2:Y:S04]  /*0180*/  LDG.E.CONSTANT R16, desc[UR4][R6.64+0x14] ;  /* 0x0000140406107981 */ /* 0x000ea8000c1e9900 */
[----:B------:R-:W2:Y:S04]  /*0190*/  LDG.E.CONSTANT R18, desc[UR4][R6.64+0x18] ;  /* 0x0000180406127981 */ /* 0x000ea8000c1e9900 */
[----:B------:R-:W2:Y:S04]  /*01a0*/  LDG.E.CONSTANT R20, desc[UR4][R6.64+0x1c] ;  /* 0x00001c0406147981 */ /* 0x000ea8000c1e9900 */
[----:B------:R-:W2:Y:S04]  /*01b0*/  LDG.E.CONSTANT R22, desc[UR4][R6.64+0x20] ;  /* 0x0000200406167981 */ /* 0x000ea8000c1e9900 */
[----:B------:R1:W2:Y:S01]  /*01c0*/  LDG.E.CONSTANT R24, desc[UR4][R6.64+0x24] ;  /* 0x0000240406187981 */ /* 0x0002a2000c1e9900 */
[----:B---3--:R-:W-:-:S04]  /*01d0*/  FADD R0, R0, -R5 ;  /* 0x8000000500007221 */ /* 0x008fc80000000000 */
[----:B------:R-:W-:Y:S01]  /*01e0*/  FMUL R0, R0, 1.4426950216293334961 ;  /* 0x3fb8aa3b00007820 */ /* 0x000fe20000400000 */
[C---:B----4-:R-:W-:Y:S01]  /*01f0*/  FADD R8, -R5.reuse, R8 ;  /* 0x0000000805087221 */ /* 0x050fe20000000100 */
[----:B-----5:R-:W-:-:S03]  /*0200*/  FADD R10, -R5, R10 ;  /* 0x0000000a050a7221 */ /* 0x020fc60000000100 */
[----:B------:R-:W-:Y:S01]  /*0210*/  FSETP.GEU.AND P1, PT, R0, -126, PT ;  /* 0xc2fc00000000780b */ /* 0x000fe20003f2e000 */
[----:B------:R-:W-:Y:S01]  /*0220*/  FMUL R8, R8, 1.4426950216293334961 ;  /* 0x3fb8aa3b08087820 */ /* 0x000fe20000400000 */
[----:B------:R-:W-:-:S04]  /*0230*/  FMUL R10, R10, 1.4426950216293334961 ;  /* 0x3fb8aa3b0a0a7820 */ /* 0x000fc80000400000 */
[----:B------:R-:W-:Y:S02]  /*0240*/  FSETP.GEU.AND P6, PT, R8, -126, PT ;  /* 0xc2fc00000800780b */ /* 0x000fe40003fce000 */
[----:B------:R-:W-:Y:S01]  /*0250*/  FSETP.GEU.AND P5, PT, R10, -126, PT ;  /* 0xc2fc00000a00780b */ /* 0x000fe20003fae000 */
[C---:B--2---:R-:W-:Y:S01]  /*0260*/  FADD R12, -R5.reuse, R12 ;  /* 0x0000000c050c7221 */ /* 0x044fe20000000100 */
[----:B------:R-:W-:-:S03]  /*0270*/  FADD R14, -R5, R14 ;  /* 0x0000000e050e7221 */ /* 0x000fc60000000100 */
[----:B------:R-:W-:Y:S01]  /*0280*/  @!P1 FMUL R0, R0, 0.5 ;  /* 0x3f00000000009820 */ /* 0x000fe20000400000 */
[----:B------:R-:W-:Y:S01]  /*0290*/  FMUL R12, R12, 1.4426950216293334961 ;  /* 0x3fb8aa3b0c0c7820 */ /* 0x000fe20000400000 */
[----:B------:R-:W-:Y:S01]  /*02a0*/  FMUL R14, R14, 1.4426950216293334961 ;  /* 0x3fb8aa3b0e0e7820 */ /* 0x000fe20000400000 */
[----:B------:R-:W-:-:S03]  /*02b0*/  FADD R16, -R5, R16 ;  /* 0x0000001005107221 */ /* 0x000fc60000000100 */
[----:B------:R-:W2:Y:S01]  /*02c0*/  MUFU.EX2 R0, R0 ;  /* 0x0000000000007308 */ /* 0x000ea20000000800 */
[----:B------:R-:W-:Y:S01]  /*02d0*/  @!P6 FMUL R8, R8, 0.5 ;  /* 0x3f0000000808e820 */ /* 0x000fe20000400000 */
[----:B------:R-:W-:Y:S01]  /*02e0*/  FSETP.GEU.AND P0, PT, R12, -126, PT ;  /* 0xc2fc00000c00780b */ /* 0x000fe20003f0e000 */
[----:B------:R-:W-:Y:S01]  /*02f0*/  @!P5 FMUL R10, R10, 0.5 ;  /* 0x3f0000000a0ad820 */ /* 0x000fe20000400000 */
[----:B------:R-:W-:Y:S01]  /*0300*/  FMUL R16, R16, 1.4426950216293334961 ;  /* 0x3fb8aa3b10107820 */ /* 0x000fe20000400000 */
[C---:B------:R-:W-:Y:S01]  /*0310*/  FADD R18, -R5.reuse, R18 ;  /* 0x0000001205127221 */ /* 0x040fe20000000100 */
[----:B------:R-:W-:Y:S02]  /*0320*/  FSETP.GEU.AND P4, PT, R14, -126, PT ;  /* 0xc2fc00000e00780b */ /* 0x000fe40003f8e000 */
[----:B-1----:R-:W1:Y:S01]  /*0330*/  MUFU.EX2 R7, R8 ;  /* 0x0000000800077308 */ /* 0x002e620000000800 */
[----:B------:R-:W-:Y:S01]  /*0340*/  FMUL R18, R18, 1.4426950216293334961 ;  /* 0x3fb8aa3b12127820 */ /* 0x000fe20000400000 */
[----:B------:R-:W-:Y:S01]  /*0350*/  FADD R20, -R5, R20 ;  /* 0x0000001405147221 */ /* 0x000fe20000000100 */
[----:B------:R-:W-:-:S05]  /*0360*/  FSETP.GEU.AND P3, PT, R16, -126, PT ;  /* 0xc2fc00001000780b */ /* 0x000fca0003f6e000 */
[----:B------:R-:W3:Y:S01]  /*0370*/  MUFU.EX2 R9, R10 ;  /* 0x0000000a00097308 */ /* 0x000ee20000000800 */
[----:B------:R-:W-:Y:S01]  /*0380*/  FMUL R20, R20, 1.4426950216293334961 ;  /* 0x3fb8aa3b14147820 */ /* 0x000fe20000400000 */
[C---:B------:R-:W-:Y:S01]  /*0390*/  FADD R22, -R5.reuse, R22 ;  /* 0x0000001605167221 */ /* 0x040fe20000000100 */
[----:B------:R-:W-:Y:S01]  /*03a0*/  FSETP.GEU.AND P2, PT, R18, -126, PT ;  /* 0xc2fc00001200780b */ /* 0x000fe20003f4e000 */
[----:B------:R-:W-:Y:S01]  /*03b0*/  @!P0 FMUL R12, R12, 0.5 ;  /* 0x3f0000000c0c8820 */ /* 0x000fe20000400000 */
[----:B--2---:R-:W-:Y:S01]  /*03c0*/  @!P1 FMUL R0, R0, R0 ;  /* 0x0000000000009220 */ /* 0x004fe20000400000 */
[----:B------:R-:W-:Y:S01]  /*03d0*/  FMUL R22, R22, 1.4426950216293334961 ;  /* 0x3fb8aa3b16167820 */ /* 0x000fe20000400000 */
[----:B------:R-:W-:Y:S01]  /*03e0*/  FADD R24, -R5, R24 ;  /* 0x0000001805187221 */ /* 0x000fe20000000100 */
[----:B------:R-:W-:Y:S01]  /*03f0*/  FSETP.GEU.AND P1, PT, R20, -126, PT ;  /* 0xc2fc00001400780b */ /* 0x000fe20003f2e000 */
[----:B------:R-:W2:Y:S01]  /*0400*/  MUFU.EX2 R11, R12 ;  /* 0x0000000c000b7308 */ /* 0x000ea20000000800 */
[----:B------:R-:W-:Y:S01]  /*0410*/  @!P4 FMUL R14, R14, 0.5 ;  /* 0x3f0000000e0ec820 */ /* 0x000fe20000400000 */
[----:B-1----:R-:W-:Y:S01]  /*0420*/  @!P6 FMUL R7, R7, R7 ;  /* 0x000000070707e220 */ /* 0x002fe20000400000 */
[----:B------:R-:W-:Y:S01]  /*0430*/  FMUL R24, R24, 1.4426950216293334961 ;  /* 0x3fb8aa3b18187820 */ /* 0x000fe20000400000 */
[----:B------:R-:W-:Y:S01]  /*0440*/  FSETP.GEU.AND P6, PT, R22, -126, PT ;  /* 0xc2fc00001600780b */ /* 0x000fe20003fce000 */
[----:B------:R-:W-:-:S03]  /*0450*/  @!P3 FMUL R16, R16, 0.5 ;  /* 0x3f0000001010b820 */ /* 0x000fc60000400000 */
[----:B------:R-:W1:Y:S01]  /*0460*/  MUFU.EX2 R13, R14 ;  /* 0x0000000e000d7308 */ /* 0x000e620000000800 */
[----:B---3--:R-:W-:Y:S01]  /*0470*/  @!P5 FMUL R9, R9, R9 ;  /* 0x000000090909d220 */ /* 0x008fe20000400000 */
[----:B------:R-:W-:Y:S01]  /*0480*/  FSETP.GEU.AND P5, PT, R24, -126, PT ;  /* 0xc2fc00001800780b */ /* 0x000fe20003fae000 */
[----:B------:R-:W-:Y:S01]  /*0490*/  @!P2 FMUL R18, R18, 0.5 ;  /* 0x3f0000001212a820 */ /* 0x000fe20000400000 */
[----:B------:R-:W-:-:S04]  /*04a0*/  FADD R0, R0, R17 ;  /* 0x0000001100007221 */ /* 0x000fc80000000000 */
[----:B------:R-:W3:Y:S01]  /*04b0*/  MUFU.EX2 R15, R16 ;  /* 0x00000010000f7308 */ /* 0x000ee20000000800 */
[----:B------:R-:W-:Y:S01]  /*04c0*/  @!P1 FMUL R20, R20, 0.5 ;  /* 0x3f00000014149820 */ /* 0x000fe20000400000 */
[----:B------:R-:W-:Y:S01]  /*04d0*/  FADD R0, R0, R7 ;  /* 0x0000000700007221 */ /* 0x000fe20000000000 */
[----:B------:R-:W-:-:S05]  /*04e0*/  @!P6 FMUL R22, R22, 0.5 ;  /* 0x3f0000001616e820 */ /* 0x000fca0000400000 */
[----:B------:R-:W4:Y:S01]  /*04f0*/  MUFU.EX2 R5, R18 ;  /* 0x0000001200057308 */ /* 0x000f220000000800 */
[----:B------:R-:W-:Y:S01]  /*0500*/  FADD R0, R0, R9 ;  /* 0x0000000900007221 */ /* 0x000fe20000000000 */
[----:B--2---:R-:W-:Y:S01]  /*0510*/  @!P0 FMUL R11, R11, R11 ;  /* 0x0000000b0b0b8220 */ /* 0x004fe20000400000 */
[----:B------:R-:W-:-:S05]  /*0520*/  @!P5 FMUL R24, R24, 0.5 ;  /* 0x3f0000001818d820 */ /* 0x000fca0000400000 */
[----:B------:R-:W2:Y:S01]  /*0530*/  MUFU.EX2 R7, R20 ;  /* 0x0000001400077308 */ /* 0x000ea20000000800 */
[----:B------:R-:W-:Y:S01]  /*0540*/  FADD R0, R0, R11 ;  /* 0x0000000b00007221 */ /* 0x000fe20000000000 */
[----:B-1----:R-:W-:Y:S01]  /*0550*/  @!P4 FMUL R13, R13, R13 ;  /* 0x0000000d0d0dc220 */ /* 0x002fe20000400000 */
[----:B---3--:R-:W-:-:S05]  /*0560*/  @!P3 FMUL R15, R15, R15 ;  /* 0x0000000f0f0fb220 */ /* 0x008fca0000400000 */
[----:B------:R-:W1:Y:S01]  /*0570*/  MUFU.EX2 R9, R22 ;  /* 0x0000001600097308 */ /* 0x000e620000000800 */
[----:B------:R-:W-:Y:S01]  /*0580*/  FADD R0, R0, R13 ;  /* 0x0000000d00007221 */ /* 0x000fe20000000000 */
[----:B----4-:R-:W-:-:S06]  /*0590*/  @!P2 FMUL R5, R5, R5 ;  /* 0x000000050505a220 */ /* 0x010fcc0000400000 */
[----:B------:R-:W3:Y:S01]  /*05a0*/  MUFU.EX2 R11, R24 ;  /* 0x00000018000b7308 */ /* 0x000ee20000000800 */
[----:B------:R-:W-:Y:S01]  /*05b0*/  FADD R0, R0, R15 ;  /* 0x0000000f00007221 */ /* 0x000fe20000000000 */
[----:B--2---:R-:W-:-:S03]  /*05c0*/  @!P1 FMUL R7, R7, R7 ;  /* 0x0000000707079220 */ /* 0x004fc60000400000 */
[----:B------:R-:W-:Y:S01]  /*05d0*/  FADD R0, R0, R5 ;  /* 0x0000000500007221 */ /* 0x000fe20000000000 */
[----:B-1----:R-:W-:-:S03]  /*05e0*/  @!P6 FMUL R9, R9, R9 ;  /* 0x000000090909e220 */ /* 0x002fc60000400000 */
[----:B------:R-:W-:-:S04]  /*05f0*/  FADD R0, R0, R7 ;  /* 0x0000000700007221 */ /* 0x000fc80000000000 */
[----:B------:R-:W-:Y:S01]  /*0600*/  FADD R0, R0, R9 ;  /* 0x0000000900007221 */ /* 0x000fe20000000000 */
[----:B---3--:R-:W-:-:S04]  /*0610*/  @!P5 FMUL R11, R11, R11 ;  /* 0x0000000b0b0bd220 */ /* 0x008fc80000400000 */
[----:B------:R-:W-:-:S05]  /*0620*/  FADD R11, R0, R11 ;  /* 0x0000000b000b7221 */ /* 0x000fca0000000000 */
[----:B------:R-:W-:Y:S01]  /*0630*/  STG.E desc[UR4][R2.64], R11 ;  /* 0x0000000b02007986 */ /* 0x000fe2000c101904 */
[----:B------:R-:W-:Y:S05]  /*0640*/  EXIT ;  /* 0x000000000000794d */ /* 0x000fea0003800000 */
.L_x_2:
        /* <DEDUP_REMOVED lines=11> */
.L_x_5:


//--------------------- .nv.shared.reserved.0     --------------------------
	.section	.nv.shared.reserved.0,"aw",@nobits
	.weak		__nv_reservedSMEM_offset_0_alias
	.size		__nv_reservedSMEM_offset_0_alias, 0, 64
	.other		__nv_reservedSMEM_offset_0_alias,@"STO_CUDA_RESERVED_SHARED STV_DEFAULT"
__nv_reservedSMEM_offset_0_alias:
	.zero		0
	.zero		64


//--------------------- .nv.constant0.default_function_kernel --------------------------
	.section	.nv.constant0.default_function_kernel,"a",@progbits
	.sectionflags	@""
	.align	4
.nv.constant0.default_function_kernel:
	.zero		912


//--------------------- .nv.constant0.default_function_kernel_2 --------------------------
	.section	.nv.constant0.default_function_kernel_2,"a",@progbits
	.sectionflags	@""
	.align	4
.nv.constant0.default_function_kernel_2:
	.zero		928


//--------------------- .nv.constant0.default_function_kernel_1 --------------------------
	.section	.nv.constant0.default_function_kernel_1,"a",@progbits
	.sectionflags	@""
	.align	4
.nv.constant0.default_function_kernel_1:
	.zero		920


//--------------------- SYMBOLS --------------------------

	.type		.nv.reservedSmem.offset0,@object
	.size		.nv.reservedSmem.offset0,0x4
